//
// Generated by NVIDIA NVVM Compiler
//
// Compiler Build ID: CL-36424714
// Cuda compilation tools, release 13.0, V13.0.88
// Based on NVVM 20.0.0
//

.version 9.0
.target sm_100
.address_size 64

	// .globl	_ZN7Kernels12Quantization17f32_to_f16_kernelEP6__halfPKfi

.visible .entry _ZN7Kernels12Quantization17f32_to_f16_kernelEP6__halfPKfi(
	.param .u64 .ptr .align 1 _ZN7Kernels12Quantization17f32_to_f16_kernelEP6__halfPKfi_param_0,
	.param .u64 .ptr .align 1 _ZN7Kernels12Quantization17f32_to_f16_kernelEP6__halfPKfi_param_1,
	.param .u32 _ZN7Kernels12Quantization17f32_to_f16_kernelEP6__halfPKfi_param_2
)
{
	.reg .pred 	%p<2>;
	.reg .b16 	%rs<2>;
	.reg .b32 	%r<6>;
	.reg .b32 	%f<2>;
	.reg .b64 	%rd<9>;

	ld.param.u64 	%rd1, [_ZN7Kernels12Quantization17f32_to_f16_kernelEP6__halfPKfi_param_0];
	ld.param.u64 	%rd2, [_ZN7Kernels12Quantization17f32_to_f16_kernelEP6__halfPKfi_param_1];
	ld.param.u32 	%r2, [_ZN7Kernels12Quantization17f32_to_f16_kernelEP6__halfPKfi_param_2];
	mov.u32 	%r3, %ctaid.x;
	mov.u32 	%r4, %ntid.x;
	mov.u32 	%r5, %tid.x;
	mad.lo.s32 	%r1, %r3, %r4, %r5;
	setp.ge.s32 	%p1, %r1, %r2;
	@%p1 bra 	$L__BB0_2;
	cvta.to.global.u64 	%rd3, %rd2;
	cvta.to.global.u64 	%rd4, %rd1;
	mul.wide.s32 	%rd5, %r1, 4;
	add.s64 	%rd6, %rd3, %rd5;
	ld.global.f32 	%f1, [%rd6];
	// begin inline asm
	{  cvt.rn.f16.f32 %rs1, %f1;}

	// end inline asm
	mul.wide.s32 	%rd7, %r1, 2;
	add.s64 	%rd8, %rd4, %rd7;
	st.global.u16 	[%rd8], %rs1;
$L__BB0_2:
	ret;

}
	// .globl	_ZN7Kernels12Quantization17f16_to_f32_kernelEPfPK6__halfi
.visible .entry _ZN7Kernels12Quantization17f16_to_f32_kernelEPfPK6__halfi(
	.param .u64 .ptr .align 1 _ZN7Kernels12Quantization17f16_to_f32_kernelEPfPK6__halfi_param_0,
	.param .u64 .ptr .align 1 _ZN7Kernels12Quantization17f16_to_f32_kernelEPfPK6__halfi_param_1,
	.param .u32 _ZN7Kernels12Quantization17f16_to_f32_kernelEPfPK6__halfi_param_2
)
{
	.reg .pred 	%p<2>;
	.reg .b16 	%rs<2>;
	.reg .b32 	%r<6>;
	.reg .b32 	%f<2>;
	.reg .b64 	%rd<9>;

	ld.param.u64 	%rd1, [_ZN7Kernels12Quantization17f16_to_f32_kernelEPfPK6__halfi_param_0];
	ld.param.u64 	%rd2, [_ZN7Kernels12Quantization17f16_to_f32_kernelEPfPK6__halfi_param_1];
	ld.param.u32 	%r2, [_ZN7Kernels12Quantization17f16_to_f32_kernelEPfPK6__halfi_param_2];
	mov.u32 	%r3, %ctaid.x;
	mov.u32 	%r4, %ntid.x;
	mov.u32 	%r5, %tid.x;
	mad.lo.s32 	%r1, %r3, %r4, %r5;
	setp.ge.s32 	%p1, %r1, %r2;
	@%p1 bra 	$L__BB1_2;
	cvta.to.global.u64 	%rd3, %rd2;
	cvta.to.global.u64 	%rd4, %rd1;
	mul.wide.s32 	%rd5, %r1, 2;
	add.s64 	%rd6, %rd3, %rd5;
	ld.global.u16 	%rs1, [%rd6];
	// begin inline asm
	{  cvt.f32.f16 %f1, %rs1;}

	// end inline asm
	mul.wide.s32 	%rd7, %r1, 4;
	add.s64 	%rd8, %rd4, %rd7;
	st.global.f32 	[%rd8], %f1;
$L__BB1_2:
	ret;

}


// ===== COMPILED SASS (sm_100) =====

	.target	sm_100

	.elftype	@"ET_EXEC"


//--------------------- .note.nv.tkinfo           --------------------------
	.section	.note.nv.tkinfo,"",@"SHT_NOTE"
	.sectionflags	@"SHF_NOTE_NV_TKINFO"
	.tkinfo
        /*0018*/ 	.word	0x00000002
        /*0030*/ 	.string	""
        /*0030*/ 	.string	"ptxas"
        /*0030*/ 	.string	"Cuda compilation tools, release 13.0, V13.0.88"
        /*0030*/ 	.string	"Build cuda_13.0.r13.0/compiler.36424714_0"
        /*0030*/ 	.string	"-arch sm_100 -m 64 "



//--------------------- .note.nv.cuinfo           --------------------------
	.section	.note.nv.cuinfo,"",@"SHT_NOTE"
	.sectionflags	@"SHF_NOTE_NV_CUINFO"
        /*0018*/ 	.short	0x0002
        /*001a*/ 	.short	0x0064
        /*001c*/ 	.short	0x0082
	.zero		2


//--------------------- .nv.info                  --------------------------
	.section	.nv.info,"",@"SHT_CUDA_INFO"
	.align	4


	//----- nvinfo : EIATTR_REGCOUNT
	.align		4
        /*0000*/ 	.byte	0x04, 0x2f
        /*0002*/ 	.short	(.L_1 - .L_0)
	.align		4
.L_0:
        /*0004*/ 	.word	index@(_ZN7Kernels12Quantization17f32_to_f16_kernelEP6__halfPKfi)
        /*0008*/ 	.word	0x0000000a


	//----- nvinfo : EIATTR_FRAME_SIZE
	.align		4
.L_1:
        /*000c*/ 	.byte	0x04, 0x11
        /*000e*/ 	.short	(.L_3 - .L_2)
	.align		4
.L_2:
        /*0010*/ 	.word	index@(_ZN7Kernels12Quantization17f32_to_f16_kernelEP6__halfPKfi)
        /*0014*/ 	.word	0x00000000


	//----- nvinfo : EIATTR_REGCOUNT
	.align		4
.L_3:
        /*0018*/ 	.byte	0x04, 0x2f
        /*001a*/ 	.short	(.L_5 - .L_4)
	.align		4
.L_4:
        /*001c*/ 	.word	index@(_ZN7Kernels12Quantization17f16_to_f32_kernelEPfPK6__halfi)
        /*0020*/ 	.word	0x0000000a


	//----- nvinfo : EIATTR_FRAME_SIZE
	.align		4
.L_5:
        /*0024*/ 	.byte	0x04, 0x11
        /*0026*/ 	.short	(.L_7 - .L_6)
	.align		4
.L_6:
        /*0028*/ 	.word	index@(_ZN7Kernels12Quantization17f16_to_f32_kernelEPfPK6__halfi)
        /*002c*/ 	.word	0x00000000


	//----- nvinfo : EIATTR_MIN_STACK_SIZE
	.align		4
.L_7:
        /*0030*/ 	.byte	0x04, 0x12
        /*0032*/ 	.short	(.L_9 - .L_8)
	.align		4
.L_8:
        /*0034*/ 	.word	index@(_ZN7Kernels12Quantization17f16_to_f32_kernelEPfPK6__halfi)
        /*0038*/ 	.word	0x00000000


	//----- nvinfo : EIATTR_MIN_STACK_SIZE
	.align		4
.L_9:
        /*003c*/ 	.byte	0x04, 0x12
        /*003e*/ 	.short	(.L_11 - .L_10)
	.align		4
.L_10:
        /*0040*/ 	.word	index@(_ZN7Kernels12Quantization17f32_to_f16_kernelEP6__halfPKfi)
        /*0044*/ 	.word	0x00000000
.L_11:


//--------------------- .nv.compat                --------------------------
	.section	.nv.compat,"",@"SHT_CUDA_COMPAT_INFO"
	.align	4
        /*0000*/ 	.byte	0x02, 0x09, 0x00, 0x00, 0x02, 0x02, 0x01, 0x00, 0x02, 0x05, 0x05, 0x00, 0x03, 0x07, 0x01, 0x01
        /*0010*/ 	.byte	0x02, 0x03, 0x00, 0x00, 0x02, 0x06, 0x01, 0x00, 0x04, 0x0b, 0x08, 0x00, 0x09, 0x00, 0x00, 0x00
        /*0020*/ 	.byte	0x00, 0x00, 0x00, 0x00


//--------------------- .nv.info._ZN7Kernels12Quantization17f16_to_f32_kernelEPfPK6__halfi --------------------------
	.section	.nv.info._ZN7Kernels12Quantization17f16_to_f32_kernelEPfPK6__halfi,"",@"SHT_CUDA_INFO"
	.sectionflags	@""
	.align	4


	//----- nvinfo : EIATTR_CUDA_API_VERSION
	.align		4
        /*0000*/ 	.byte	0x04, 0x37
        /*0002*/ 	.short	(.L_13 - .L_12)
.L_12:
        /*0004*/ 	.word	0x00000082


	//----- nvinfo : EIATTR_KPARAM_INFO
	.align		4
.L_13:
        /*0008*/ 	.byte	0x04, 0x17
        /*000a*/ 	.short	(.L_15 - .L_14)
.L_14:
        /*000c*/ 	.word	0x00000000
        /*0010*/ 	.short	0x0002
        /*0012*/ 	.short	0x0010
        /*0014*/ 	.byte	0x00, 0xf0, 0x11, 0x00


	//----- nvinfo : EIATTR_KPARAM_INFO
	.align		4
.L_15:
        /*0018*/ 	.byte	0x04, 0x17
        /*001a*/ 	.short	(.L_17 - .L_16)
.L_16:
        /*001c*/ 	.word	0x00000000
        /*0020*/ 	.short	0x0001
        /*0022*/ 	.short	0x0008
        /*0024*/ 	.byte	0x00, 0xf5, 0x21, 0x00


	//----- nvinfo : EIATTR_KPARAM_INFO
	.align		4
.L_17:
        /*0028*/ 	.byte	0x04, 0x17
        /*002a*/ 	.short	(.L_19 - .L_18)
.L_18:
        /*002c*/ 	.word	0x00000000
        /*0030*/ 	.short	0x0000
        /*0032*/ 	.short	0x0000
        /*0034*/ 	.byte	0x00, 0xf5, 0x21, 0x00


	//----- nvinfo : EIATTR_SPARSE_MMA_MASK
	.align		4
.L_19:
        /*0038*/ 	.byte	0x03, 0x50
        /*003a*/ 	.short	0x0000


	//----- nvinfo : EIATTR_MAXREG_COUNT
	.align		4
        /*003c*/ 	.byte	0x03, 0x1b
        /*003e*/ 	.short	0x00ff


	//----- nvinfo : EIATTR_MERCURY_ISA_VERSION
	.align		4
        /*0040*/ 	.byte	0x03, 0x5f
        /*0042*/ 	.short	0x0101


	//----- nvinfo : EIATTR_VRC_CTA_INIT_COUNT
	.align		4
        /*0044*/ 	.byte	0x02, 0x4a
	.zero		1
	.zero		1


	//----- nvinfo : EIATTR_EXIT_INSTR_OFFSETS
	.align		4
        /*0048*/ 	.byte	0x04, 0x1c
        /*004a*/ 	.short	(.L_21 - .L_20)


	//   ....[0]....
.L_20:
        /*004c*/ 	.word	0x00000070


	//   ....[1]....
        /*0050*/ 	.word	0x00000100


	//----- nvinfo : EIATTR_CBANK_PARAM_SIZE
	.align		4
.L_21:
        /*0054*/ 	.byte	0x03, 0x19
        /*0056*/ 	.short	0x0014


	//----- nvinfo : EIATTR_PARAM_CBANK
	.align		4
        /*0058*/ 	.byte	0x04, 0x0a
        /*005a*/ 	.short	(.L_23 - .L_22)
	.align		4
.L_22:
        /*005c*/ 	.word	index@(.nv.constant0._ZN7Kernels12Quantization17f16_to_f32_kernelEPfPK6__halfi)
        /*0060*/ 	.short	0x0380
        /*0062*/ 	.short	0x0014


	//----- nvinfo : EIATTR_SW_WAR
	.align		4
.L_23:
        /*0064*/ 	.byte	0x04, 0x36
        /*0066*/ 	.short	(.L_25 - .L_24)
.L_24:
        /*0068*/ 	.word	0x00000008
.L_25:


//--------------------- .nv.info._ZN7Kernels12Quantization17f32_to_f16_kernelEP6__halfPKfi --------------------------
	.section	.nv.info._ZN7Kernels12Quantization17f32_to_f16_kernelEP6__halfPKfi,"",@"SHT_CUDA_INFO"
	.sectionflags	@""
	.align	4


	//----- nvinfo : EIATTR_CUDA_API_VERSION
	.align		4
        /*0000*/ 	.byte	0x04, 0x37
        /*0002*/ 	.short	(.L_27 - .L_26)
.L_26:
        /*0004*/ 	.word	0x00000082


	//----- nvinfo : EIATTR_KPARAM_INFO
	.align		4
.L_27:
        /*0008*/ 	.byte	0x04, 0x17
        /*000a*/ 	.short	(.L_29 - .L_28)
.L_28:
        /*000c*/ 	.word	0x00000000
        /*0010*/ 	.short	0x0002
        /*0012*/ 	.short	0x0010
        /*0014*/ 	.byte	0x00, 0xf0, 0x11, 0x00


	//----- nvinfo : EIATTR_KPARAM_INFO
	.align		4
.L_29:
        /*0018*/ 	.byte	0x04, 0x17
        /*001a*/ 	.short	(.L_31 - .L_30)
.L_30:
        /*001c*/ 	.word	0x00000000
        /*0020*/ 	.short	0x0001
        /*0022*/ 	.short	0x0008
        /*0024*/ 	.byte	0x00, 0xf5, 0x21, 0x00


	//----- nvinfo : EIATTR_KPARAM_INFO
	.align		4
.L_31:
        /*0028*/ 	.byte	0x04, 0x17
        /*002a*/ 	.short	(.L_33 - .L_32)
.L_32:
        /*002c*/ 	.word	0x00000000
        /*0030*/ 	.short	0x0000
        /*0032*/ 	.short	0x0000
        /*0034*/ 	.byte	0x00, 0xf5, 0x21, 0x00


	//----- nvinfo : EIATTR_SPARSE_MMA_MASK
	.align		4
.L_33:
        /*0038*/ 	.byte	0x03, 0x50
        /*003a*/ 	.short	0x0000


	//----- nvinfo : EIATTR_MAXREG_COUNT
	.align		4
        /*003c*/ 	.byte	0x03, 0x1b
        /*003e*/ 	.short	0x00ff


	//----- nvinfo : EIATTR_MERCURY_ISA_VERSION
	.align		4
        /*0040*/ 	.byte	0x03, 0x5f
        /*0042*/ 	.short	0x0101


	//----- nvinfo : EIATTR_VRC_CTA_INIT_COUNT
	.align		4
        /*0044*/ 	.byte	0x02, 0x4a
	.zero		1
	.zero		1


	//----- nvinfo : EIATTR_EXIT_INSTR_OFFSETS
	.align		4
        /*0048*/ 	.byte	0x04, 0x1c
        /*004a*/ 	.short	(.L_35 - .L_34)


	//   ....[0]....
.L_34:
        /*004c*/ 	.word	0x00000070


	//   ....[1]....
        /*0050*/ 	.word	0x00000100


	//----- nvinfo : EIATTR_CBANK_PARAM_SIZE
	.align		4
.L_35:
        /*0054*/ 	.byte	0x03, 0x19
        /*0056*/ 	.short	0x0014


	//----- nvinfo : EIATTR_PARAM_CBANK
	.align		4
        /*0058*/ 	.byte	0x04, 0x0a
        /*005a*/ 	.short	(.L_37 - .L_36)
	.align		4
.L_36:
        /*005c*/ 	.word	index@(.nv.constant0._ZN7Kernels12Quantization17f32_to_f16_kernelEP6__halfPKfi)
        /*0060*/ 	.short	0x0380
        /*0062*/ 	.short	0x0014


	//----- nvinfo : EIATTR_SW_WAR
	.align		4
.L_37:
        /*0064*/ 	.byte	0x04, 0x36
        /*0066*/ 	.short	(.L_39 - .L_38)
.L_38:
        /*0068*/ 	.word	0x00000008
.L_39:


//--------------------- .nv.callgraph             --------------------------
	.section	.nv.callgraph,"",@"SHT_CUDA_CALLGRAPH"
	.align	4
	.sectionentsize	8
	.align		4
        /*0000*/ 	.word	0x00000000
	.align		4
        /*0004*/ 	.word	0xffffffff
	.align		4
        /*0008*/ 	.word	0x00000000
	.align		4
        /*000c*/ 	.word	0xfffffffe
	.align		4
        /*0010*/ 	.word	0x00000000
	.align		4
        /*0014*/ 	.word	0xfffffffd
	.align		4
        /*0018*/ 	.word	0x00000000
	.align		4
        /*001c*/ 	.word	0xfffffffc


//--------------------- .text._ZN7Kernels12Quantization17f16_to_f32_kernelEPfPK6__halfi --------------------------
	.section	.text._ZN7Kernels12Quantization17f16_to_f32_kernelEPfPK6__halfi,"ax",@progbits
	.align	128
        .global         _ZN7Kernels12Quantization17f16_to_f32_kernelEPfPK6__halfi
        .type           _ZN7Kernels12Quantization17f16_to_f32_kernelEPfPK6__halfi,@function
        .size           _ZN7Kernels12Quantization17f16_to_f32_kernelEPfPK6__halfi,(.L_x_2 - _ZN7Kernels12Quantization17f16_to_f32_kernelEPfPK6__halfi)
        .other          _ZN7Kernels12Quantization17f16_to_f32_kernelEPfPK6__halfi,@"STO_CUDA_ENTRY STV_DEFAULT"
_ZN7Kernels12Quantization17f16_to_f32_kernelEPfPK6__halfi:
.text._ZN7Kernels12Quantization17f16_to_f32_kernelEPfPK6__halfi:
[----:B------:R-:W-:Y:S01]  /*0000*/  LDC R1, c[0x0][0x37c] ;  /* 0x0000df00ff017b82 */ /* 0x000fe20000000800 */
[----:B------:R-:W0:Y:S07]  /*0010*/  S2R R0, SR_TID.X ;  /* 0x0000000000007919 */ /* 0x000e2e0000002100 */
[----:B------:R-:W0:Y:S01]  /*0020*/  S2UR UR4, SR_CTAID.X ;  /* 0x00000000000479c3 */ /* 0x000e220000002500 */
[----:B------:R-:W1:Y:S07]  /*0030*/  LDCU UR5, c[0x0][0x390] ;  /* 0x00007200ff0577ac */ /* 0x000e6e0008000800 */
[----:B------:R-:W0:Y:S02]  /*0040*/  LDC R7, c[0x0][0x360] ;  /* 0x0000d800ff077b82 */ /* 0x000e240000000800 */
[----:B0-----:R-:W-:-:S05]  /*0050*/  IMAD R7, R7, UR4, R0 ;  /* 0x0000000407077c24 */ /* 0x001fca000f8e0200 */
[----:B-1----:R-:W-:-:S13]  /*0060*/  ISETP.GE.AND P0, PT, R7, UR5, PT ;  /* 0x0000000507007c0c */ /* 0x002fda000bf06270 */
[----:B------:R-:W-:Y:S05]  /*0070*/  @P0 EXIT ;  /* 0x000000000000094d */ /* 0x000fea0003800000 */
[----:B------:R-:W0:Y:S01]  /*0080*/  LDC.64 R2, c[0x0][0x388] ;  /* 0x0000e200ff027b82 */ /* 0x000e220000000a00 */
[----:B------:R-:W1:Y:S07]  /*0090*/  LDCU.64 UR4, c[0x0][0x358] ;  /* 0x00006b00ff0477ac */ /* 0x000e6e0008000a00 */
[----:B------:R-:W2:Y:S01]  /*00a0*/  LDC.64 R4, c[0x0][0x380] ;  /* 0x0000e000ff047b82 */ /* 0x000ea20000000a00 */
[----:B0-----:R-:W-:-:S06]  /*00b0*/  IMAD.WIDE R2, R7, 0x2, R2 ;  /* 0x0000000207027825 */ /* 0x001fcc00078e0202 */
[----:B-1----:R-:W3:Y:S01]  /*00c0*/  LDG.E.U16 R2, desc[UR4][R2.64] ;  /* 0x0000000402027981 */ /* 0x002ee2000c1e1500 */
[----:B--2---:R-:W-:-:S04]  /*00d0*/  IMAD.WIDE R4, R7, 0x4, R4 ;  /* 0x0000000407047825 */ /* 0x004fc800078e0204 */
[----:B---3--:R-:W-:-:S05]  /*00e0*/  HADD2.F32 R7, -RZ, R2.H0_H0 ;  /* 0x20000002ff077230 */ /* 0x008fca0000004100 */
[----:B------:R-:W-:Y:S01]  /*00f0*/  STG.E desc[UR4][R4.64], R7 ;  /* 0x0000000704007986 */ /* 0x000fe2000c101904 */
[----:B------:R-:W-:Y:S05]  /*0100*/  EXIT ;  /* 0x000000000000794d */ /* 0x000fea0003800000 */
.L_x_0:
[----:B------:R-:W-:-:S00]  /*0110*/  BRA `(.L_x_0) ;  /* 0xfffffffc00fc7947 */ /* 0x000fc0000383ffff */
[----:B------:R-:W-:-:S00]  /*0120*/  NOP ;  /* 0x0000000000007918 */ /* 0x000fc00000000000 */
        /* <DEDUP_REMOVED lines=13> */
.L_x_2:


//--------------------- .text._ZN7Kernels12Quantization17f32_to_f16_kernelEP6__halfPKfi --------------------------
	.section	.text._ZN7Kernels12Quantization17f32_to_f16_kernelEP6__halfPKfi,"ax",@progbits
	.align	128
        .global         _ZN7Kernels12Quantization17f32_to_f16_kernelEP6__halfPKfi
        .type           _ZN7Kernels12Quantization17f32_to_f16_kernelEP6__halfPKfi,@function
        .size           _ZN7Kernels12Quantization17f32_to_f16_kernelEP6__halfPKfi,(.L_x_3 - _ZN7Kernels12Quantization17f32_to_f16_kernelEP6__halfPKfi)
        .other          _ZN7Kernels12Quantization17f32_to_f16_kernelEP6__halfPKfi,@"STO_CUDA_ENTRY STV_DEFAULT"
_ZN7Kernels12Quantization17f32_to_f16_kernelEP6__halfPKfi:
.text._ZN7Kernels12Quantization17f32_to_f16_kernelEP6__halfPKfi:
        /* <DEDUP_REMOVED lines=12> */
[----:B-1----:R-:W3:Y:S01]  /*00c0*/  LDG.E R2, desc[UR4][R2.64] ;  /* 0x0000000402027981 */ /* 0x002ee2000c1e1900 */
[----:B--2---:R-:W-:Y:S01]  /*00d0*/  IMAD.WIDE R4, R7, 0x2, R4 ;  /* 0x0000000207047825 */ /* 0x004fe200078e0204 */
[----:B---3--:R-:W-:-:S05]  /*00e0*/  F2FP.F16.F32.PACK_AB R0, RZ, R2 ;  /* 0x00000002ff00723e */ /* 0x008fca00000000ff */
[----:B------:R-:W-:Y:S01]  /*00f0*/  STG.E.U16 desc[UR4][R4.64], R0 ;  /* 0x0000000004007986 */ /* 0x000fe2000c101504 */
[----:B------:R-:W-:Y:S05]  /*0100*/  EXIT ;  /* 0x000000000000794d */ /* 0x000fea0003800000 */
.L_x_1:
        /* <DEDUP_REMOVED lines=15> */
.L_x_3:


//--------------------- .nv.shared.reserved.0     --------------------------
	.section	.nv.shared.reserved.0,"aw",@nobits
	.weak		__nv_reservedSMEM_offset_0_alias
	.size		__nv_reservedSMEM_offset_0_alias, 0, 64
	.other		__nv_reservedSMEM_offset_0_alias,@"STO_CUDA_RESERVED_SHARED STV_DEFAULT"
__nv_reservedSMEM_offset_0_alias:
	.zero		0
	.zero		64


//--------------------- .nv.constant0._ZN7Kernels12Quantization17f16_to_f32_kernelEPfPK6__halfi --------------------------
	.section	.nv.constant0._ZN7Kernels12Quantization17f16_to_f32_kernelEPfPK6__halfi,"a",@progbits
	.sectionflags	@""
	.align	4
.nv.constant0._ZN7Kernels12Quantization17f16_to_f32_kernelEPfPK6__halfi:
	.zero		916


//--------------------- .nv.constant0._ZN7Kernels12Quantization17f32_to_f16_kernelEP6__halfPKfi --------------------------
	.section	.nv.constant0._ZN7Kernels12Quantization17f32_to_f16_kernelEP6__halfPKfi,"a",@progbits
	.sectionflags	@""
	.align	4
.nv.constant0._ZN7Kernels12Quantization17f32_to_f16_kernelEP6__halfPKfi:
	.zero		916


//--------------------- SYMBOLS --------------------------

	.type		.nv.reservedSmem.offset0,@object
	.size		.nv.reservedSmem.offset0,0x4
